//
// Generated by NVIDIA NVVM Compiler
//
// Compiler Build ID: CL-36424714
// Cuda compilation tools, release 13.0, V13.0.88
// Based on NVVM 20.0.0
//

.version 9.0
.target sm_100
.address_size 64

	// .globl	_Z9scanBlockPiS_i
// _ZZ9scanBlockPiS_iE5sdata has been demoted

.visible .entry _Z9scanBlockPiS_i(
	.param .u64 .ptr .align 1 _Z9scanBlockPiS_i_param_0,
	.param .u64 .ptr .align 1 _Z9scanBlockPiS_i_param_1,
	.param .u32 _Z9scanBlockPiS_i_param_2
)
{
	.reg .pred 	%p<7>;
	.reg .b32 	%r<30>;
	.reg .b64 	%rd<9>;
	// demoted variable
	.shared .align 4 .b8 _ZZ9scanBlockPiS_iE5sdata[4096];
	ld.param.u64 	%rd3, [_Z9scanBlockPiS_i_param_0];
	ld.param.u64 	%rd2, [_Z9scanBlockPiS_i_param_1];
	ld.param.u32 	%r12, [_Z9scanBlockPiS_i_param_2];
	cvta.to.global.u64 	%rd4, %rd3;
	mov.u32 	%r1, %tid.x;
	mov.u32 	%r2, %ctaid.x;
	mov.u32 	%r3, %ntid.x;
	mad.lo.s32 	%r4, %r2, %r3, %r1;
	setp.ge.s32 	%p1, %r4, %r12;
	mul.wide.s32 	%rd5, %r4, 4;
	add.s64 	%rd1, %rd4, %rd5;
	mov.b32 	%r27, 0;
	@%p1 bra 	$L__BB0_2;
	ld.global.u32 	%r27, [%rd1];
$L__BB0_2:
	shl.b32 	%r14, %r1, 2;
	mov.u32 	%r15, _ZZ9scanBlockPiS_iE5sdata;
	add.s32 	%r7, %r15, %r14;
	st.shared.u32 	[%r7], %r27;
	bar.sync 	0;
	setp.lt.u32 	%p2, %r3, 2;
	@%p2 bra 	$L__BB0_7;
	mov.b32 	%r28, 1;
$L__BB0_4:
	setp.lt.u32 	%p3, %r1, %r28;
	mov.b32 	%r29, 0;
	@%p3 bra 	$L__BB0_6;
	sub.s32 	%r18, %r1, %r28;
	shl.b32 	%r19, %r18, 2;
	add.s32 	%r21, %r15, %r19;
	ld.shared.u32 	%r29, [%r21];
$L__BB0_6:
	bar.sync 	0;
	ld.shared.u32 	%r22, [%r7];
	add.s32 	%r23, %r22, %r29;
	st.shared.u32 	[%r7], %r23;
	bar.sync 	0;
	shl.b32 	%r28, %r28, 1;
	setp.lt.u32 	%p4, %r28, %r3;
	@%p4 bra 	$L__BB0_4;
$L__BB0_7:
	setp.ge.s32 	%p5, %r4, %r12;
	@%p5 bra 	$L__BB0_9;
	ld.shared.u32 	%r24, [%r7];
	st.global.u32 	[%rd1], %r24;
$L__BB0_9:
	add.s32 	%r25, %r3, -1;
	setp.ne.s32 	%p6, %r1, %r25;
	@%p6 bra 	$L__BB0_11;
	ld.shared.u32 	%r26, [%r7];
	cvta.to.global.u64 	%rd6, %rd2;
	mul.wide.u32 	%rd7, %r2, 4;
	add.s64 	%rd8, %rd6, %rd7;
	st.global.u32 	[%rd8], %r26;
$L__BB0_11:
	ret;

}
	// .globl	_Z12addBlockSumsPiS_i
.visible .entry _Z12addBlockSumsPiS_i(
	.param .u64 .ptr .align 1 _Z12addBlockSumsPiS_i_param_0,
	.param .u64 .ptr .align 1 _Z12addBlockSumsPiS_i_param_1,
	.param .u32 _Z12addBlockSumsPiS_i_param_2
)
{
	.reg .pred 	%p<4>;
	.reg .b32 	%r<10>;
	.reg .b64 	%rd<9>;

	ld.param.u64 	%rd1, [_Z12addBlockSumsPiS_i_param_0];
	ld.param.u64 	%rd2, [_Z12addBlockSumsPiS_i_param_1];
	ld.param.u32 	%r3, [_Z12addBlockSumsPiS_i_param_2];
	mov.u32 	%r1, %ctaid.x;
	mov.u32 	%r4, %ntid.x;
	mov.u32 	%r5, %tid.x;
	mad.lo.s32 	%r2, %r1, %r4, %r5;
	setp.eq.s32 	%p1, %r1, 0;
	setp.ge.s32 	%p2, %r2, %r3;
	or.pred  	%p3, %p1, %p2;
	@%p3 bra 	$L__BB1_2;
	cvta.to.global.u64 	%rd3, %rd2;
	cvta.to.global.u64 	%rd4, %rd1;
	add.s32 	%r6, %r1, -1;
	mul.wide.u32 	%rd5, %r6, 4;
	add.s64 	%rd6, %rd3, %rd5;
	ld.global.u32 	%r7, [%rd6];
	mul.wide.s32 	%rd7, %r2, 4;
	add.s64 	%rd8, %rd4, %rd7;
	ld.global.u32 	%r8, [%rd8];
	add.s32 	%r9, %r8, %r7;
	st.global.u32 	[%rd8], %r9;
$L__BB1_2:
	ret;

}


// ===== COMPILED SASS (sm_100) =====

	.target	sm_100

	.elftype	@"ET_EXEC"


//--------------------- .note.nv.tkinfo           --------------------------
	.section	.note.nv.tkinfo,"",@"SHT_NOTE"
	.sectionflags	@"SHF_NOTE_NV_TKINFO"
	.tkinfo
        /*0018*/ 	.word	0x00000002
        /*0030*/ 	.string	""
        /*0030*/ 	.string	"ptxas"
        /*0030*/ 	.string	"Cuda compilation tools, release 13.0, V13.0.88"
        /*0030*/ 	.string	"Build cuda_13.0.r13.0/compiler.36424714_0"
        /*0030*/ 	.string	"-arch sm_100 -m 64 "



//--------------------- .note.nv.cuinfo           --------------------------
	.section	.note.nv.cuinfo,"",@"SHT_NOTE"
	.sectionflags	@"SHF_NOTE_NV_CUINFO"
        /*0018*/ 	.short	0x0002
        /*001a*/ 	.short	0x0064
        /*001c*/ 	.short	0x0082
	.zero		2


//--------------------- .nv.info                  --------------------------
	.section	.nv.info,"",@"SHT_CUDA_INFO"
	.align	4


	//----- nvinfo : EIATTR_REGCOUNT
	.align		4
        /*0000*/ 	.byte	0x04, 0x2f
        /*0002*/ 	.short	(.L_1 - .L_0)
	.align		4
.L_0:
        /*0004*/ 	.word	index@(_Z9scanBlockPiS_i)
        /*0008*/ 	.word	0x0000000e


	//----- nvinfo : EIATTR_FRAME_SIZE
	.align		4
.L_1:
        /*000c*/ 	.byte	0x04, 0x11
        /*000e*/ 	.short	(.L_3 - .L_2)
	.align		4
.L_2:
        /*0010*/ 	.word	index@(_Z9scanBlockPiS_i)
        /*0014*/ 	.word	0x00000000


	//----- nvinfo : EIATTR_REGCOUNT
	.align		4
.L_3:
        /*0018*/ 	.byte	0x04, 0x2f
        /*001a*/ 	.short	(.L_5 - .L_4)
	.align		4
.L_4:
        /*001c*/ 	.word	index@(_Z12addBlockSumsPiS_i)
        /*0020*/ 	.word	0x0000000c


	//----- nvinfo : EIATTR_FRAME_SIZE
	.align		4
.L_5:
        /*0024*/ 	.byte	0x04, 0x11
        /*0026*/ 	.short	(.L_7 - .L_6)
	.align		4
.L_6:
        /*0028*/ 	.word	index@(_Z12addBlockSumsPiS_i)
        /*002c*/ 	.word	0x00000000


	//----- nvinfo : EIATTR_MIN_STACK_SIZE
	.align		4
.L_7:
        /*0030*/ 	.byte	0x04, 0x12
        /*0032*/ 	.short	(.L_9 - .L_8)
	.align		4
.L_8:
        /*0034*/ 	.word	index@(_Z12addBlockSumsPiS_i)
        /*0038*/ 	.word	0x00000000


	//----- nvinfo : EIATTR_MIN_STACK_SIZE
	.align		4
.L_9:
        /*003c*/ 	.byte	0x04, 0x12
        /*003e*/ 	.short	(.L_11 - .L_10)
	.align		4
.L_10:
        /*0040*/ 	.word	index@(_Z9scanBlockPiS_i)
        /*0044*/ 	.word	0x00000000
.L_11:


//--------------------- .nv.compat                --------------------------
	.section	.nv.compat,"",@"SHT_CUDA_COMPAT_INFO"
	.align	4
        /*0000*/ 	.byte	0x02, 0x09, 0x00, 0x00, 0x02, 0x02, 0x01, 0x00, 0x02, 0x05, 0x05, 0x00, 0x03, 0x07, 0x01, 0x01
        /*0010*/ 	.byte	0x02, 0x03, 0x00, 0x00, 0x02, 0x06, 0x01, 0x00, 0x04, 0x0b, 0x08, 0x00, 0x09, 0x00, 0x00, 0x00
        /*0020*/ 	.byte	0x00, 0x00, 0x00, 0x00


//--------------------- .nv.info._Z12addBlockSumsPiS_i --------------------------
	.section	.nv.info._Z12addBlockSumsPiS_i,"",@"SHT_CUDA_INFO"
	.sectionflags	@""
	.align	4


	//----- nvinfo : EIATTR_CUDA_API_VERSION
	.align		4
        /*0000*/ 	.byte	0x04, 0x37
        /*0002*/ 	.short	(.L_13 - .L_12)
.L_12:
        /*0004*/ 	.word	0x00000082


	//----- nvinfo : EIATTR_KPARAM_INFO
	.align		4
.L_13:
        /*0008*/ 	.byte	0x04, 0x17
        /*000a*/ 	.short	(.L_15 - .L_14)
.L_14:
        /*000c*/ 	.word	0x00000000
        /*0010*/ 	.short	0x0002
        /*0012*/ 	.short	0x0010
        /*0014*/ 	.byte	0x00, 0xf0, 0x11, 0x00


	//----- nvinfo : EIATTR_KPARAM_INFO
	.align		4
.L_15:
        /*0018*/ 	.byte	0x04, 0x17
        /*001a*/ 	.short	(.L_17 - .L_16)
.L_16:
        /*001c*/ 	.word	0x00000000
        /*0020*/ 	.short	0x0001
        /*0022*/ 	.short	0x0008
        /*0024*/ 	.byte	0x00, 0xf5, 0x21, 0x00


	//----- nvinfo : EIATTR_KPARAM_INFO
	.align		4
.L_17:
        /*0028*/ 	.byte	0x04, 0x17
        /*002a*/ 	.short	(.L_19 - .L_18)
.L_18:
        /*002c*/ 	.word	0x00000000
        /*0030*/ 	.short	0x0000
        /*0032*/ 	.short	0x0000
        /*0034*/ 	.byte	0x00, 0xf5, 0x21, 0x00


	//----- nvinfo : EIATTR_SPARSE_MMA_MASK
	.align		4
.L_19:
        /*0038*/ 	.byte	0x03, 0x50
        /*003a*/ 	.short	0x0000


	//----- nvinfo : EIATTR_MAXREG_COUNT
	.align		4
        /*003c*/ 	.byte	0x03, 0x1b
        /*003e*/ 	.short	0x00ff


	//----- nvinfo : EIATTR_MERCURY_ISA_VERSION
	.align		4
        /*0040*/ 	.byte	0x03, 0x5f
        /*0042*/ 	.short	0x0101


	//----- nvinfo : EIATTR_VRC_CTA_INIT_COUNT
	.align		4
        /*0044*/ 	.byte	0x02, 0x4a
	.zero		1
	.zero		1


	//----- nvinfo : EIATTR_EXIT_INSTR_OFFSETS
	.align		4
        /*0048*/ 	.byte	0x04, 0x1c
        /*004a*/ 	.short	(.L_21 - .L_20)


	//   ....[0]....
.L_20:
        /*004c*/ 	.word	0x00000080


	//   ....[1]....
        /*0050*/ 	.word	0x00000130


	//----- nvinfo : EIATTR_CBANK_PARAM_SIZE
	.align		4
.L_21:
        /*0054*/ 	.byte	0x03, 0x19
        /*0056*/ 	.short	0x0014


	//----- nvinfo : EIATTR_PARAM_CBANK
	.align		4
        /*0058*/ 	.byte	0x04, 0x0a
        /*005a*/ 	.short	(.L_23 - .L_22)
	.align		4
.L_22:
        /*005c*/ 	.word	index@(.nv.constant0._Z12addBlockSumsPiS_i)
        /*0060*/ 	.short	0x0380
        /*0062*/ 	.short	0x0014


	//----- nvinfo : EIATTR_SW_WAR
	.align		4
.L_23:
        /*0064*/ 	.byte	0x04, 0x36
        /*0066*/ 	.short	(.L_25 - .L_24)
.L_24:
        /*0068*/ 	.word	0x00000008
.L_25:


//--------------------- .nv.info._Z9scanBlockPiS_i --------------------------
	.section	.nv.info._Z9scanBlockPiS_i,"",@"SHT_CUDA_INFO"
	.sectionflags	@""
	.align	4


	//----- nvinfo : EIATTR_CUDA_API_VERSION
	.align		4
        /*0000*/ 	.byte	0x04, 0x37
        /*0002*/ 	.short	(.L_27 - .L_26)
.L_26:
        /*0004*/ 	.word	0x00000082


	//----- nvinfo : EIATTR_KPARAM_INFO
	.align		4
.L_27:
        /*0008*/ 	.byte	0x04, 0x17
        /*000a*/ 	.short	(.L_29 - .L_28)
.L_28:
        /*000c*/ 	.word	0x00000000
        /*0010*/ 	.short	0x0002
        /*0012*/ 	.short	0x0010
        /*0014*/ 	.byte	0x00, 0xf0, 0x11, 0x00


	//----- nvinfo : EIATTR_KPARAM_INFO
	.align		4
.L_29:
        /*0018*/ 	.byte	0x04, 0x17
        /*001a*/ 	.short	(.L_31 - .L_30)
.L_30:
        /*001c*/ 	.word	0x00000000
        /*0020*/ 	.short	0x0001
        /*0022*/ 	.short	0x0008
        /*0024*/ 	.byte	0x00, 0xf5, 0x21, 0x00


	//----- nvinfo : EIATTR_KPARAM_INFO
	.align		4
.L_31:
        /*0028*/ 	.byte	0x04, 0x17
        /*002a*/ 	.short	(.L_33 - .L_32)
.L_32:
        /*002c*/ 	.word	0x00000000
        /*0030*/ 	.short	0x0000
        /*0032*/ 	.short	0x0000
        /*0034*/ 	.byte	0x00, 0xf5, 0x21, 0x00


	//----- nvinfo : EIATTR_SPARSE_MMA_MASK
	.align		4
.L_33:
        /*0038*/ 	.byte	0x03, 0x50
        /*003a*/ 	.short	0x0000


	//----- nvinfo : EIATTR_MAXREG_COUNT
	.align		4
        /*003c*/ 	.byte	0x03, 0x1b
        /*003e*/ 	.short	0x00ff


	//----- nvinfo : EIATTR_NUM_BARRIERS
	.align		4
        /*0040*/ 	.byte	0x02, 0x4c
        /*0042*/ 	.byte	0x01
	.zero		1


	//----- nvinfo : EIATTR_MERCURY_ISA_VERSION
	.align		4
        /*0044*/ 	.byte	0x03, 0x5f
        /*0046*/ 	.short	0x0101


	//----- nvinfo : EIATTR_VRC_CTA_INIT_COUNT
	.align		4
        /*0048*/ 	.byte	0x02, 0x4a
	.zero		1
	.zero		1


	//----- nvinfo : EIATTR_EXIT_INSTR_OFFSETS
	.align		4
        /*004c*/ 	.byte	0x04, 0x1c
        /*004e*/ 	.short	(.L_35 - .L_34)


	//   ....[0]....
.L_34:
        /*0050*/ 	.word	0x00000280


	//   ....[1]....
        /*0054*/ 	.word	0x000002d0


	//----- nvinfo : EIATTR_CBANK_PARAM_SIZE
	.align		4
.L_35:
        /*0058*/ 	.byte	0x03, 0x19
        /*005a*/ 	.short	0x0014


	//----- nvinfo : EIATTR_PARAM_CBANK
	.align		4
        /*005c*/ 	.byte	0x04, 0x0a
        /*005e*/ 	.short	(.L_37 - .L_36)
	.align		4
.L_36:
        /*0060*/ 	.word	index@(.nv.constant0._Z9scanBlockPiS_i)
        /*0064*/ 	.short	0x0380
        /*0066*/ 	.short	0x0014


	//----- nvinfo : EIATTR_SW_WAR
	.align		4
.L_37:
        /*0068*/ 	.byte	0x04, 0x36
        /*006a*/ 	.short	(.L_39 - .L_38)
.L_38:
        /*006c*/ 	.word	0x00000008
.L_39:


//--------------------- .nv.callgraph             --------------------------
	.section	.nv.callgraph,"",@"SHT_CUDA_CALLGRAPH"
	.align	4
	.sectionentsize	8
	.align		4
        /*0000*/ 	.word	0x00000000
	.align		4
        /*0004*/ 	.word	0xffffffff
	.align		4
        /*0008*/ 	.word	0x00000000
	.align		4
        /*000c*/ 	.word	0xfffffffe
	.align		4
        /*0010*/ 	.word	0x00000000
	.align		4
        /*0014*/ 	.word	0xfffffffd
	.align		4
        /*0018*/ 	.word	0x00000000
	.align		4
        /*001c*/ 	.word	0xfffffffc


//--------------------- .text._Z12addBlockSumsPiS_i --------------------------
	.section	.text._Z12addBlockSumsPiS_i,"ax",@progbits
	.align	128
        .global         _Z12addBlockSumsPiS_i
        .type           _Z12addBlockSumsPiS_i,@function
        .size           _Z12addBlockSumsPiS_i,(.L_x_4 - _Z12addBlockSumsPiS_i)
        .other          _Z12addBlockSumsPiS_i,@"STO_CUDA_ENTRY STV_DEFAULT"
_Z12addBlockSumsPiS_i:
.text._Z12addBlockSumsPiS_i:
[----:B------:R-:W-:Y:S01]  /*0000*/  LDC R1, c[0x0][0x37c] ;  /* 0x0000df00ff017b82 */ /* 0x000fe20000000800 */
[----:B------:R-:W0:Y:S01]  /*0010*/  S2R R9, SR_CTAID.X ;  /* 0x0000000000097919 */ /* 0x000e220000002500 */
[----:B------:R-:W0:Y:S01]  /*0020*/  LDCU UR4, c[0x0][0x360] ;  /* 0x00006c00ff0477ac */ /* 0x000e220008000800 */
[----:B------:R-:W0:Y:S01]  /*0030*/  S2R R0, SR_TID.X ;  /* 0x0000000000007919 */ /* 0x000e220000002100 */
[----:B------:R-:W1:Y:S01]  /*0040*/  LDCU UR5, c[0x0][0x390] ;  /* 0x00007200ff0577ac */ /* 0x000e620008000800 */
[----:B0-----:R-:W-:-:S05]  /*0050*/  IMAD R7, R9, UR4, R0 ;  /* 0x0000000409077c24 */ /* 0x001fca000f8e0200 */
[----:B-1----:R-:W-:-:S04]  /*0060*/  ISETP.GE.AND P0, PT, R7, UR5, PT ;  /* 0x0000000507007c0c */ /* 0x002fc8000bf06270 */
[----:B------:R-:W-:-:S13]  /*0070*/  ISETP.EQ.OR P0, PT, R9, RZ, P0 ;  /* 0x000000ff0900720c */ /* 0x000fda0000702670 */
[----:B------:R-:W-:Y:S05]  /*0080*/  @P0 EXIT ;  /* 0x000000000000094d */ /* 0x000fea0003800000 */
[----:B------:R-:W0:Y:S01]  /*0090*/  LDC.64 R2, c[0x0][0x388] ;  /* 0x0000e200ff027b82 */ /* 0x000e220000000a00 */
[----:B------:R-:W1:Y:S01]  /*00a0*/  LDCU.64 UR4, c[0x0][0x358] ;  /* 0x00006b00ff0477ac */ /* 0x000e620008000a00 */
[----:B------:R-:W-:-:S06]  /*00b0*/  IADD3 R9, PT, PT, R9, -0x1, RZ ;  /* 0xffffffff09097810 */ /* 0x000fcc0007ffe0ff */
[----:B------:R-:W2:Y:S01]  /*00c0*/  LDC.64 R4, c[0x0][0x380] ;  /* 0x0000e000ff047b82 */ /* 0x000ea20000000a00 */
[----:B0-----:R-:W-:-:S06]  /*00d0*/  IMAD.WIDE.U32 R2, R9, 0x4, R2 ;  /* 0x0000000409027825 */ /* 0x001fcc00078e0002 */
[----:B-1----:R-:W3:Y:S01]  /*00e0*/  LDG.E R2, desc[UR4][R2.64] ;  /* 0x0000000402027981 */ /* 0x002ee2000c1e1900 */
[----:B--2---:R-:W-:-:S05]  /*00f0*/  IMAD.WIDE R4, R7, 0x4, R4 ;  /* 0x0000000407047825 */ /* 0x004fca00078e0204 */
[----:B------:R-:W3:Y:S02]  /*0100*/  LDG.E R7, desc[UR4][R4.64] ;  /* 0x0000000404077981 */ /* 0x000ee4000c1e1900 */
[----:B---3--:R-:W-:-:S05]  /*0110*/  IADD3 R7, PT, PT, R2, R7, RZ ;  /* 0x0000000702077210 */ /* 0x008fca0007ffe0ff */
[----:B------:R-:W-:Y:S01]  /*0120*/  STG.E desc[UR4][R4.64], R7 ;  /* 0x0000000704007986 */ /* 0x000fe2000c101904 */
[----:B------:R-:W-:Y:S05]  /*0130*/  EXIT ;  /* 0x000000000000794d */ /* 0x000fea0003800000 */
.L_x_0:
[----:B------:R-:W-:-:S00]  /*0140*/  BRA `(.L_x_0) ;  /* 0xfffffffc00fc7947 */ /* 0x000fc0000383ffff */
[----:B------:R-:W-:-:S00]  /*0150*/  NOP ;  /* 0x0000000000007918 */ /* 0x000fc00000000000 */
        /* <DEDUP_REMOVED lines=10> */
.L_x_4:


//--------------------- .text._Z9scanBlockPiS_i   --------------------------
	.section	.text._Z9scanBlockPiS_i,"ax",@progbits
	.align	128
        .global         _Z9scanBlockPiS_i
        .type           _Z9scanBlockPiS_i,@function
        .size           _Z9scanBlockPiS_i,(.L_x_5 - _Z9scanBlockPiS_i)
        .other          _Z9scanBlockPiS_i,@"STO_CUDA_ENTRY STV_DEFAULT"
_Z9scanBlockPiS_i:
.text._Z9scanBlockPiS_i:
[----:B------:R-:W-:Y:S01]  /*0000*/  LDC R1, c[0x0][0x37c] ;  /* 0x0000df00ff017b82 */ /* 0x000fe20000000800 */
[----:B------:R-:W0:Y:S01]  /*0010*/  S2R R6, SR_TID.X ;  /* 0x0000000000067919 */ /* 0x000e220000002100 */
[----:B------:R-:W0:Y:S06]  /*0020*/  LDCU UR6, c[0x0][0x360] ;  /* 0x00006c00ff0677ac */ /* 0x000e2c0008000800 */
[----:B------:R-:W1:Y:S01]  /*0030*/  LDC.64 R2, c[0x0][0x380] ;  /* 0x0000e000ff027b82 */ /* 0x000e620000000a00 */
[----:B------:R-:W-:Y:S01]  /*0040*/  IMAD.MOV.U32 R0, RZ, RZ, RZ ;  /* 0x000000ffff007224 */ /* 0x000fe200078e00ff */
[----:B------:R-:W0:Y:S01]  /*0050*/  S2R R11, SR_CTAID.X ;  /* 0x00000000000b7919 */ /* 0x000e220000002500 */
[----:B------:R-:W2:Y:S01]  /*0060*/  LDCU UR4, c[0x0][0x390] ;  /* 0x00007200ff0477ac */ /* 0x000ea20008000800 */
[----:B------:R-:W3:Y:S01]  /*0070*/  LDCU.64 UR8, c[0x0][0x358] ;  /* 0x00006b00ff0877ac */ /* 0x000ee20008000a00 */
[----:B0-----:R-:W-:-:S04]  /*0080*/  IMAD R5, R11, UR6, R6 ;  /* 0x000000060b057c24 */ /* 0x001fc8000f8e0206 */
[C---:B-1----:R-:W-:Y:S01]  /*0090*/  IMAD.WIDE R2, R5.reuse, 0x4, R2 ;  /* 0x0000000405027825 */ /* 0x042fe200078e0202 */
[----:B--2---:R-:W-:-:S13]  /*00a0*/  ISETP.GE.AND P0, PT, R5, UR4, PT ;  /* 0x0000000405007c0c */ /* 0x004fda000bf06270 */
[----:B---3--:R-:W2:Y:S01]  /*00b0*/  @!P0 LDG.E R0, desc[UR8][R2.64] ;  /* 0x0000000802008981 */ /* 0x008ea2000c1e1900 */
[----:B------:R-:W0:Y:S01]  /*00c0*/  S2UR UR5, SR_CgaCtaId ;  /* 0x00000000000579c3 */ /* 0x000e220000008800 */
[----:B------:R-:W-:Y:S01]  /*00d0*/  UMOV UR4, 0x400 ;  /* 0x0000040000047882 */ /* 0x000fe20000000000 */
[----:B------:R-:W-:Y:S02]  /*00e0*/  UISETP.GE.U32.AND UP0, UPT, UR6, 0x2, UPT ;  /* 0x000000020600788c */ /* 0x000fe4000bf06070 */
[----:B0-----:R-:W-:-:S06]  /*00f0*/  ULEA UR4, UR5, UR4, 0x18 ;  /* 0x0000000405047291 */ /* 0x001fcc000f8ec0ff */
[----:B------:R-:W-:-:S05]  /*0100*/  LEA R7, R6, UR4, 0x2 ;  /* 0x0000000406077c11 */ /* 0x000fca000f8e10ff */
[----:B--2---:R0:W-:Y:S01]  /*0110*/  STS [R7], R0 ;  /* 0x0000000007007388 */ /* 0x0041e20000000800 */
[----:B------:R-:W-:Y:S06]  /*0120*/  BAR.SYNC.DEFER_BLOCKING 0x0 ;  /* 0x0000000000007b1d */ /* 0x000fec0000010000 */
[----:B------:R-:W-:Y:S05]  /*0130*/  BRA.U !UP0, `(.L_x_1) ;  /* 0x0000000108387547 */ /* 0x000fea000b800000 */
[----:B------:R-:W-:-:S05]  /*0140*/  UMOV UR5, 0x1 ;  /* 0x0000000100057882 */ /* 0x000fca0000000000 */
.L_x_2:
[----:B------:R-:W-:Y:S01]  /*0150*/  ISETP.GE.U32.AND P0, PT, R6, UR5, PT ;  /* 0x0000000506007c0c */ /* 0x000fe2000bf06070 */
[----:B01----:R-:W-:-:S12]  /*0160*/  HFMA2 R0, -RZ, RZ, 0, 0 ;  /* 0x00000000ff007431 */ /* 0x003fd800000001ff */
[----:B------:R-:W-:Y:S01]  /*0170*/  @P0 VIADD R4, R6, -UR5 ;  /* 0x8000000506040c36 */ /* 0x000fe20008000000 */
[----:B------:R-:W-:-:S04]  /*0180*/  USHF.L.U32 UR5, UR5, 0x1, URZ ;  /* 0x0000000105057899 */ /* 0x000fc800080006ff */
[----:B------:R-:W-:Y:S01]  /*0190*/  @P0 LEA R4, R4, UR4, 0x2 ;  /* 0x0000000404040c11 */ /* 0x000fe2000f8e10ff */
[----:B------:R-:W-:-:S04]  /*01a0*/  UISETP.GE.U32.AND UP0, UPT, UR5, UR6, UPT ;  /* 0x000000060500728c */ /* 0x000fc8000bf06070 */
[----:B------:R-:W-:Y:S01]  /*01b0*/  @P0 LDS R0, [R4] ;  /* 0x0000000004000984 */ /* 0x000fe20000000800 */
[----:B------:R-:W-:Y:S06]  /*01c0*/  BAR.SYNC.DEFER_BLOCKING 0x0 ;  /* 0x0000000000007b1d */ /* 0x000fec0000010000 */
[----:B------:R-:W0:Y:S02]  /*01d0*/  LDS R9, [R7] ;  /* 0x0000000007097984 */ /* 0x000e240000000800 */
[----:B0-----:R-:W-:-:S05]  /*01e0*/  IMAD.IADD R0, R9, 0x1, R0 ;  /* 0x0000000109007824 */ /* 0x001fca00078e0200 */
[----:B------:R1:W-:Y:S01]  /*01f0*/  STS [R7], R0 ;  /* 0x0000000007007388 */ /* 0x0003e20000000800 */
[----:B------:R-:W-:Y:S06]  /*0200*/  BAR.SYNC.DEFER_BLOCKING 0x0 ;  /* 0x0000000000007b1d */ /* 0x000fec0000010000 */
[----:B------:R-:W-:Y:S05]  /*0210*/  BRA.U !UP0, `(.L_x_2) ;  /* 0xfffffffd08cc7547 */ /* 0x000fea000b83ffff */
.L_x_1:
[----:B------:R-:W2:Y:S02]  /*0220*/  LDCU UR4, c[0x0][0x390] ;  /* 0x00007200ff0477ac */ /* 0x000ea40008000800 */
[----:B--2---:R-:W-:Y:S01]  /*0230*/  ISETP.GE.AND P1, PT, R5, UR4, PT ;  /* 0x0000000405007c0c */ /* 0x004fe2000bf26270 */
[----:B------:R-:W-:-:S06]  /*0240*/  UIADD3 UR4, UPT, UPT, UR6, -0x1, URZ ;  /* 0xffffffff06047890 */ /* 0x000fcc000fffe0ff */
[----:B------:R-:W-:-:S06]  /*0250*/  ISETP.NE.AND P0, PT, R6, UR4, PT ;  /* 0x0000000406007c0c */ /* 0x000fcc000bf05270 */
[----:B------:R-:W2:Y:S04]  /*0260*/  @!P1 LDS R5, [R7] ;  /* 0x0000000007059984 */ /* 0x000ea80000000800 */
[----:B--2---:R2:W-:Y:S03]  /*0270*/  @!P1 STG.E desc[UR8][R2.64], R5 ;  /* 0x0000000502009986 */ /* 0x0045e6000c101908 */
[----:B------:R-:W-:Y:S05]  /*0280*/  @P0 EXIT ;  /* 0x000000000000094d */ /* 0x000fea0003800000 */
[----:B01----:R-:W0:Y:S01]  /*0290*/  LDS R7, [R7] ;  /* 0x0000000007077984 */ /* 0x003e220000000800 */
[----:B--2---:R-:W1:Y:S02]  /*02a0*/  LDC.64 R2, c[0x0][0x388] ;  /* 0x0000e200ff027b82 */ /* 0x004e640000000a00 */
[----:B-1----:R-:W-:-:S05]  /*02b0*/  IMAD.WIDE.U32 R2, R11, 0x4, R2 ;  /* 0x000000040b027825 */ /* 0x002fca00078e0002 */
[----:B0-----:R-:W-:Y:S01]  /*02c0*/  STG.E desc[UR8][R2.64], R7 ;  /* 0x0000000702007986 */ /* 0x001fe2000c101908 */
[----:B------:R-:W-:Y:S05]  /*02d0*/  EXIT ;  /* 0x000000000000794d */ /* 0x000fea0003800000 */
.L_x_3:
        /* <DEDUP_REMOVED lines=10> */
.L_x_5:


//--------------------- .nv.shared.reserved.0     --------------------------
	.section	.nv.shared.reserved.0,"aw",@nobits
	.weak		__nv_reservedSMEM_offset_0_alias
	.size		__nv_reservedSMEM_offset_0_alias, 0, 64
	.other		__nv_reservedSMEM_offset_0_alias,@"STO_CUDA_RESERVED_SHARED STV_DEFAULT"
__nv_reservedSMEM_offset_0_alias:
	.zero		0
	.zero		64


//--------------------- .nv.shared._Z9scanBlockPiS_i --------------------------
	.section	.nv.shared._Z9scanBlockPiS_i,"aw",@nobits
	.sectionflags	@""
	.align	4
.nv.shared._Z9scanBlockPiS_i:
	.zero		5120


//--------------------- .nv.constant0._Z12addBlockSumsPiS_i --------------------------
	.section	.nv.constant0._Z12addBlockSumsPiS_i,"a",@progbits
	.sectionflags	@""
	.align	4
.nv.constant0._Z12addBlockSumsPiS_i:
	.zero		916


//--------------------- .nv.constant0._Z9scanBlockPiS_i --------------------------
	.section	.nv.constant0._Z9scanBlockPiS_i,"a",@progbits
	.sectionflags	@""
	.align	4
.nv.constant0._Z9scanBlockPiS_i:
	.zero		916


//--------------------- SYMBOLS --------------------------

	.type		.nv.reservedSmem.offset0,@object
	.size		.nv.reservedSmem.offset0,0x4
	.type		.nv.reservedSmem.cap,@object
	.size		.nv.reservedSmem.cap,0x4
